//
// Generated by NVIDIA NVVM Compiler
//
// Compiler Build ID: CL-36424714
// Cuda compilation tools, release 13.0, V13.0.88
// Based on NVVM 20.0.0
//

.version 9.0
.target sm_100
.address_size 64

	// .globl	_Z9addKernelPiii

.visible .entry _Z9addKernelPiii(
	.param .u64 .ptr .align 1 _Z9addKernelPiii_param_0,
	.param .u32 _Z9addKernelPiii_param_1,
	.param .u32 _Z9addKernelPiii_param_2
)
{
	.reg .b32 	%r<4>;
	.reg .b64 	%rd<3>;

	ld.param.u64 	%rd1, [_Z9addKernelPiii_param_0];
	ld.param.u32 	%r1, [_Z9addKernelPiii_param_1];
	ld.param.u32 	%r2, [_Z9addKernelPiii_param_2];
	cvta.to.global.u64 	%rd2, %rd1;
	add.s32 	%r3, %r2, %r1;
	st.global.u32 	[%rd2], %r3;
	ret;

}


// ===== COMPILED SASS (sm_100) =====

	.target	sm_100

	.elftype	@"ET_EXEC"


//--------------------- .note.nv.tkinfo           --------------------------
	.section	.note.nv.tkinfo,"",@"SHT_NOTE"
	.sectionflags	@"SHF_NOTE_NV_TKINFO"
	.tkinfo
        /*0018*/ 	.word	0x00000002
        /*0030*/ 	.string	""
        /*0030*/ 	.string	"ptxas"
        /*0030*/ 	.string	"Cuda compilation tools, release 13.0, V13.0.88"
        /*0030*/ 	.string	"Build cuda_13.0.r13.0/compiler.36424714_0"
        /*0030*/ 	.string	"-arch sm_100 -m 64 "



//--------------------- .note.nv.cuinfo           --------------------------
	.section	.note.nv.cuinfo,"",@"SHT_NOTE"
	.sectionflags	@"SHF_NOTE_NV_CUINFO"
        /*0018*/ 	.short	0x0002
        /*001a*/ 	.short	0x0064
        /*001c*/ 	.short	0x0082
	.zero		2


//--------------------- .nv.info                  --------------------------
	.section	.nv.info,"",@"SHT_CUDA_INFO"
	.align	4


	//----- nvinfo : EIATTR_REGCOUNT
	.align		4
        /*0000*/ 	.byte	0x04, 0x2f
        /*0002*/ 	.short	(.L_1 - .L_0)
	.align		4
.L_0:
        /*0004*/ 	.word	index@(_Z9addKernelPiii)
        /*0008*/ 	.word	0x00000008


	//----- nvinfo : EIATTR_FRAME_SIZE
	.align		4
.L_1:
        /*000c*/ 	.byte	0x04, 0x11
        /*000e*/ 	.short	(.L_3 - .L_2)
	.align		4
.L_2:
        /*0010*/ 	.word	index@(_Z9addKernelPiii)
        /*0014*/ 	.word	0x00000000


	//----- nvinfo : EIATTR_MIN_STACK_SIZE
	.align		4
.L_3:
        /*0018*/ 	.byte	0x04, 0x12
        /*001a*/ 	.short	(.L_5 - .L_4)
	.align		4
.L_4:
        /*001c*/ 	.word	index@(_Z9addKernelPiii)
        /*0020*/ 	.word	0x00000000
.L_5:


//--------------------- .nv.compat                --------------------------
	.section	.nv.compat,"",@"SHT_CUDA_COMPAT_INFO"
	.align	4
        /*0000*/ 	.byte	0x02, 0x09, 0x00, 0x00, 0x02, 0x02, 0x01, 0x00, 0x02, 0x05, 0x05, 0x00, 0x03, 0x07, 0x01, 0x01
        /*0010*/ 	.byte	0x02, 0x03, 0x00, 0x00, 0x02, 0x06, 0x01, 0x00, 0x04, 0x0b, 0x08, 0x00, 0x09, 0x00, 0x00, 0x00
        /*0020*/ 	.byte	0x00, 0x00, 0x00, 0x00


//--------------------- .nv.info._Z9addKernelPiii --------------------------
	.section	.nv.info._Z9addKernelPiii,"",@"SHT_CUDA_INFO"
	.sectionflags	@""
	.align	4


	//----- nvinfo : EIATTR_CUDA_API_VERSION
	.align		4
        /*0000*/ 	.byte	0x04, 0x37
        /*0002*/ 	.short	(.L_7 - .L_6)
.L_6:
        /*0004*/ 	.word	0x00000082


	//----- nvinfo : EIATTR_KPARAM_INFO
	.align		4
.L_7:
        /*0008*/ 	.byte	0x04, 0x17
        /*000a*/ 	.short	(.L_9 - .L_8)
.L_8:
        /*000c*/ 	.word	0x00000000
        /*0010*/ 	.short	0x0002
        /*0012*/ 	.short	0x000c
        /*0014*/ 	.byte	0x00, 0xf0, 0x11, 0x00


	//----- nvinfo : EIATTR_KPARAM_INFO
	.align		4
.L_9:
        /*0018*/ 	.byte	0x04, 0x17
        /*001a*/ 	.short	(.L_11 - .L_10)
.L_10:
        /*001c*/ 	.word	0x00000000
        /*0020*/ 	.short	0x0001
        /*0022*/ 	.short	0x0008
        /*0024*/ 	.byte	0x00, 0xf0, 0x11, 0x00


	//----- nvinfo : EIATTR_KPARAM_INFO
	.align		4
.L_11:
        /*0028*/ 	.byte	0x04, 0x17
        /*002a*/ 	.short	(.L_13 - .L_12)
.L_12:
        /*002c*/ 	.word	0x00000000
        /*0030*/ 	.short	0x0000
        /*0032*/ 	.short	0x0000
        /*0034*/ 	.byte	0x00, 0xf5, 0x21, 0x00


	//----- nvinfo : EIATTR_SPARSE_MMA_MASK
	.align		4
.L_13:
        /*0038*/ 	.byte	0x03, 0x50
        /*003a*/ 	.short	0x0000


	//----- nvinfo : EIATTR_MAXREG_COUNT
	.align		4
        /*003c*/ 	.byte	0x03, 0x1b
        /*003e*/ 	.short	0x00ff


	//----- nvinfo : EIATTR_MERCURY_ISA_VERSION
	.align		4
        /*0040*/ 	.byte	0x03, 0x5f
        /*0042*/ 	.short	0x0101


	//----- nvinfo : EIATTR_VRC_CTA_INIT_COUNT
	.align		4
        /*0044*/ 	.byte	0x02, 0x4a
	.zero		1
	.zero		1


	//----- nvinfo : EIATTR_EXIT_INSTR_OFFSETS
	.align		4
        /*0048*/ 	.byte	0x04, 0x1c
        /*004a*/ 	.short	(.L_15 - .L_14)


	//   ....[0]....
.L_14:
        /*004c*/ 	.word	0x00000060


	//----- nvinfo : EIATTR_CBANK_PARAM_SIZE
	.align		4
.L_15:
        /*0050*/ 	.byte	0x03, 0x19
        /*0052*/ 	.short	0x0010


	//----- nvinfo : EIATTR_PARAM_CBANK
	.align		4
        /*0054*/ 	.byte	0x04, 0x0a
        /*0056*/ 	.short	(.L_17 - .L_16)
	.align		4
.L_16:
        /*0058*/ 	.word	index@(.nv.constant0._Z9addKernelPiii)
        /*005c*/ 	.short	0x0380
        /*005e*/ 	.short	0x0010


	//----- nvinfo : EIATTR_SW_WAR
	.align		4
.L_17:
        /*0060*/ 	.byte	0x04, 0x36
        /*0062*/ 	.short	(.L_19 - .L_18)
.L_18:
        /*0064*/ 	.word	0x00000008
.L_19:


//--------------------- .nv.callgraph             --------------------------
	.section	.nv.callgraph,"",@"SHT_CUDA_CALLGRAPH"
	.align	4
	.sectionentsize	8
	.align		4
        /*0000*/ 	.word	0x00000000
	.align		4
        /*0004*/ 	.word	0xffffffff
	.align		4
        /*0008*/ 	.word	0x00000000
	.align		4
        /*000c*/ 	.word	0xfffffffe
	.align		4
        /*0010*/ 	.word	0x00000000
	.align		4
        /*0014*/ 	.word	0xfffffffd
	.align		4
        /*0018*/ 	.word	0x00000000
	.align		4
        /*001c*/ 	.word	0xfffffffc


//--------------------- .text._Z9addKernelPiii    --------------------------
	.section	.text._Z9addKernelPiii,"ax",@progbits
	.align	128
        .global         _Z9addKernelPiii
        .type           _Z9addKernelPiii,@function
        .size           _Z9addKernelPiii,(.L_x_1 - _Z9addKernelPiii)
        .other          _Z9addKernelPiii,@"STO_CUDA_ENTRY STV_DEFAULT"
_Z9addKernelPiii:
.text._Z9addKernelPiii:
[----:B------:R-:W-:Y:S08]  /*0000*/  LDC R1, c[0x0][0x37c] ;  /* 0x0000df00ff017b82 */ /* 0x000ff00000000800 */
[----:B------:R-:W0:Y:S01]  /*0010*/  LDC.64 R4, c[0x0][0x388] ;  /* 0x0000e200ff047b82 */ /* 0x000e220000000a00 */
[----:B------:R-:W1:Y:S07]  /*0020*/  LDCU.64 UR4, c[0x0][0x358] ;  /* 0x00006b00ff0477ac */ /* 0x000e6e0008000a00 */
[----:B------:R-:W1:Y:S01]  /*0030*/  LDC.64 R2, c[0x0][0x380] ;  /* 0x0000e000ff027b82 */ /* 0x000e620000000a00 */
[----:B0-----:R-:W-:-:S05]  /*0040*/  IADD3 R5, PT, PT, R5, R4, RZ ;  /* 0x0000000405057210 */ /* 0x001fca0007ffe0ff */
[----:B-1----:R-:W-:Y:S01]  /*0050*/  STG.E desc[UR4][R2.64], R5 ;  /* 0x0000000502007986 */ /* 0x002fe2000c101904 */
[----:B------:R-:W-:Y:S05]  /*0060*/  EXIT ;  /* 0x000000000000794d */ /* 0x000fea0003800000 */
.L_x_0:
[----:B------:R-:W-:-:S00]  /*0070*/  BRA `(.L_x_0) ;  /* 0xfffffffc00fc7947 */ /* 0x000fc0000383ffff */
[----:B------:R-:W-:-:S00]  /*0080*/  NOP ;  /* 0x0000000000007918 */ /* 0x000fc00000000000 */
[----:B------:R-:W-:-:S00]  /*0090*/  NOP ;  /* 0x0000000000007918 */ /* 0x000fc00000000000 */
[----:B------:R-:W-:-:S00]  /*00a0*/  NOP ;  /* 0x0000000000007918 */ /* 0x000fc00000000000 */
[----:B------:R-:W-:-:S00]  /*00b0*/  NOP ;  /* 0x0000000000007918 */ /* 0x000fc00000000000 */
[----:B------:R-:W-:-:S00]  /*00c0*/  NOP ;  /* 0x0000000000007918 */ /* 0x000fc00000000000 */
[----:B------:R-:W-:-:S00]  /*00d0*/  NOP ;  /* 0x0000000000007918 */ /* 0x000fc00000000000 */
[----:B------:R-:W-:-:S00]  /*00e0*/  NOP ;  /* 0x0000000000007918 */ /* 0x000fc00000000000 */
[----:B------:R-:W-:-:S00]  /*00f0*/  NOP ;  /* 0x0000000000007918 */ /* 0x000fc00000000000 */
.L_x_1:


//--------------------- .nv.shared.reserved.0     --------------------------
	.section	.nv.shared.reserved.0,"aw",@nobits
	.weak		__nv_reservedSMEM_offset_0_alias
	.size		__nv_reservedSMEM_offset_0_alias, 0, 64
	.other		__nv_reservedSMEM_offset_0_alias,@"STO_CUDA_RESERVED_SHARED STV_DEFAULT"
__nv_reservedSMEM_offset_0_alias:
	.zero		0
	.zero		64


//--------------------- .nv.constant0._Z9addKernelPiii --------------------------
	.section	.nv.constant0._Z9addKernelPiii,"a",@progbits
	.sectionflags	@""
	.align	4
.nv.constant0._Z9addKernelPiii:
	.zero		912


//--------------------- SYMBOLS --------------------------

	.type		.nv.reservedSmem.offset0,@object
	.size		.nv.reservedSmem.offset0,0x4
